//
// Generated by NVIDIA NVVM Compiler
//
// Compiler Build ID: CL-36424714
// Cuda compilation tools, release 13.0, V13.0.88
// Based on NVVM 20.0.0
//

.version 9.0
.target sm_100
.address_size 64

	// .globl	_Z19square_array_kernelPfj

.visible .entry _Z19square_array_kernelPfj(
	.param .u64 .ptr .align 1 _Z19square_array_kernelPfj_param_0,
	.param .u32 _Z19square_array_kernelPfj_param_1
)
{
	.reg .pred 	%p<2>;
	.reg .b32 	%r<6>;
	.reg .b32 	%f<3>;
	.reg .b64 	%rd<5>;

	ld.param.u64 	%rd1, [_Z19square_array_kernelPfj_param_0];
	ld.param.u32 	%r2, [_Z19square_array_kernelPfj_param_1];
	mov.u32 	%r3, %ctaid.x;
	mov.u32 	%r4, %ntid.x;
	mov.u32 	%r5, %tid.x;
	mad.lo.s32 	%r1, %r3, %r4, %r5;
	setp.ge.u32 	%p1, %r1, %r2;
	@%p1 bra 	$L__BB0_2;
	cvta.to.global.u64 	%rd2, %rd1;
	mul.wide.s32 	%rd3, %r1, 4;
	add.s64 	%rd4, %rd2, %rd3;
	ld.global.f32 	%f1, [%rd4];
	mul.f32 	%f2, %f1, %f1;
	st.global.f32 	[%rd4], %f2;
$L__BB0_2:
	ret;

}


// ===== COMPILED SASS (sm_100) =====

	.target	sm_100

	.elftype	@"ET_EXEC"


//--------------------- .note.nv.tkinfo           --------------------------
	.section	.note.nv.tkinfo,"",@"SHT_NOTE"
	.sectionflags	@"SHF_NOTE_NV_TKINFO"
	.tkinfo
        /*0018*/ 	.word	0x00000002
        /*0030*/ 	.string	""
        /*0030*/ 	.string	"ptxas"
        /*0030*/ 	.string	"Cuda compilation tools, release 13.0, V13.0.88"
        /*0030*/ 	.string	"Build cuda_13.0.r13.0/compiler.36424714_0"
        /*0030*/ 	.string	"-arch sm_100 -m 64 "



//--------------------- .note.nv.cuinfo           --------------------------
	.section	.note.nv.cuinfo,"",@"SHT_NOTE"
	.sectionflags	@"SHF_NOTE_NV_CUINFO"
        /*0018*/ 	.short	0x0002
        /*001a*/ 	.short	0x0064
        /*001c*/ 	.short	0x0082
	.zero		2


//--------------------- .nv.info                  --------------------------
	.section	.nv.info,"",@"SHT_CUDA_INFO"
	.align	4


	//----- nvinfo : EIATTR_REGCOUNT
	.align		4
        /*0000*/ 	.byte	0x04, 0x2f
        /*0002*/ 	.short	(.L_1 - .L_0)
	.align		4
.L_0:
        /*0004*/ 	.word	index@(_Z19square_array_kernelPfj)
        /*0008*/ 	.word	0x00000008


	//----- nvinfo : EIATTR_FRAME_SIZE
	.align		4
.L_1:
        /*000c*/ 	.byte	0x04, 0x11
        /*000e*/ 	.short	(.L_3 - .L_2)
	.align		4
.L_2:
        /*0010*/ 	.word	index@(_Z19square_array_kernelPfj)
        /*0014*/ 	.word	0x00000000


	//----- nvinfo : EIATTR_MIN_STACK_SIZE
	.align		4
.L_3:
        /*0018*/ 	.byte	0x04, 0x12
        /*001a*/ 	.short	(.L_5 - .L_4)
	.align		4
.L_4:
        /*001c*/ 	.word	index@(_Z19square_array_kernelPfj)
        /*0020*/ 	.word	0x00000000
.L_5:


//--------------------- .nv.compat                --------------------------
	.section	.nv.compat,"",@"SHT_CUDA_COMPAT_INFO"
	.align	4
        /*0000*/ 	.byte	0x02, 0x09, 0x00, 0x00, 0x02, 0x02, 0x01, 0x00, 0x02, 0x05, 0x05, 0x00, 0x03, 0x07, 0x01, 0x01
        /*0010*/ 	.byte	0x02, 0x03, 0x00, 0x00, 0x02, 0x06, 0x01, 0x00, 0x04, 0x0b, 0x08, 0x00, 0x09, 0x00, 0x00, 0x00
        /*0020*/ 	.byte	0x00, 0x00, 0x00, 0x00


//--------------------- .nv.info._Z19square_array_kernelPfj --------------------------
	.section	.nv.info._Z19square_array_kernelPfj,"",@"SHT_CUDA_INFO"
	.sectionflags	@""
	.align	4


	//----- nvinfo : EIATTR_CUDA_API_VERSION
	.align		4
        /*0000*/ 	.byte	0x04, 0x37
        /*0002*/ 	.short	(.L_7 - .L_6)
.L_6:
        /*0004*/ 	.word	0x00000082


	//----- nvinfo : EIATTR_KPARAM_INFO
	.align		4
.L_7:
        /*0008*/ 	.byte	0x04, 0x17
        /*000a*/ 	.short	(.L_9 - .L_8)
.L_8:
        /*000c*/ 	.word	0x00000000
        /*0010*/ 	.short	0x0001
        /*0012*/ 	.short	0x0008
        /*0014*/ 	.byte	0x00, 0xf0, 0x11, 0x00


	//----- nvinfo : EIATTR_KPARAM_INFO
	.align		4
.L_9:
        /*0018*/ 	.byte	0x04, 0x17
        /*001a*/ 	.short	(.L_11 - .L_10)
.L_10:
        /*001c*/ 	.word	0x00000000
        /*0020*/ 	.short	0x0000
        /*0022*/ 	.short	0x0000
        /*0024*/ 	.byte	0x00, 0xf5, 0x21, 0x00


	//----- nvinfo : EIATTR_SPARSE_MMA_MASK
	.align		4
.L_11:
        /*0028*/ 	.byte	0x03, 0x50
        /*002a*/ 	.short	0x0000


	//----- nvinfo : EIATTR_MAXREG_COUNT
	.align		4
        /*002c*/ 	.byte	0x03, 0x1b
        /*002e*/ 	.short	0x00ff


	//----- nvinfo : EIATTR_MERCURY_ISA_VERSION
	.align		4
        /*0030*/ 	.byte	0x03, 0x5f
        /*0032*/ 	.short	0x0101


	//----- nvinfo : EIATTR_VRC_CTA_INIT_COUNT
	.align		4
        /*0034*/ 	.byte	0x02, 0x4a
	.zero		1
	.zero		1


	//----- nvinfo : EIATTR_EXIT_INSTR_OFFSETS
	.align		4
        /*0038*/ 	.byte	0x04, 0x1c
        /*003a*/ 	.short	(.L_13 - .L_12)


	//   ....[0]....
.L_12:
        /*003c*/ 	.word	0x00000070


	//   ....[1]....
        /*0040*/ 	.word	0x000000e0


	//----- nvinfo : EIATTR_CBANK_PARAM_SIZE
	.align		4
.L_13:
        /*0044*/ 	.byte	0x03, 0x19
        /*0046*/ 	.short	0x000c


	//----- nvinfo : EIATTR_PARAM_CBANK
	.align		4
        /*0048*/ 	.byte	0x04, 0x0a
        /*004a*/ 	.short	(.L_15 - .L_14)
	.align		4
.L_14:
        /*004c*/ 	.word	index@(.nv.constant0._Z19square_array_kernelPfj)
        /*0050*/ 	.short	0x0380
        /*0052*/ 	.short	0x000c


	//----- nvinfo : EIATTR_SW_WAR
	.align		4
.L_15:
        /*0054*/ 	.byte	0x04, 0x36
        /*0056*/ 	.short	(.L_17 - .L_16)
.L_16:
        /*0058*/ 	.word	0x00000008
.L_17:


//--------------------- .nv.callgraph             --------------------------
	.section	.nv.callgraph,"",@"SHT_CUDA_CALLGRAPH"
	.align	4
	.sectionentsize	8
	.align		4
        /*0000*/ 	.word	0x00000000
	.align		4
        /*0004*/ 	.word	0xffffffff
	.align		4
        /*0008*/ 	.word	0x00000000
	.align		4
        /*000c*/ 	.word	0xfffffffe
	.align		4
        /*0010*/ 	.word	0x00000000
	.align		4
        /*0014*/ 	.word	0xfffffffd
	.align		4
        /*0018*/ 	.word	0x00000000
	.align		4
        /*001c*/ 	.word	0xfffffffc


//--------------------- .text._Z19square_array_kernelPfj --------------------------
	.section	.text._Z19square_array_kernelPfj,"ax",@progbits
	.align	128
        .global         _Z19square_array_kernelPfj
        .type           _Z19square_array_kernelPfj,@function
        .size           _Z19square_array_kernelPfj,(.L_x_1 - _Z19square_array_kernelPfj)
        .other          _Z19square_array_kernelPfj,@"STO_CUDA_ENTRY STV_DEFAULT"
_Z19square_array_kernelPfj:
.text._Z19square_array_kernelPfj:
[----:B------:R-:W-:Y:S01]  /*0000*/  LDC R1, c[0x0][0x37c] ;  /* 0x0000df00ff017b82 */ /* 0x000fe20000000800 */
[----:B------:R-:W0:Y:S07]  /*0010*/  S2R R0, SR_TID.X ;  /* 0x0000000000007919 */ /* 0x000e2e0000002100 */
[----:B------:R-:W0:Y:S01]  /*0020*/  S2UR UR4, SR_CTAID.X ;  /* 0x00000000000479c3 */ /* 0x000e220000002500 */
[----:B------:R-:W1:Y:S07]  /*0030*/  LDCU UR5, c[0x0][0x388] ;  /* 0x00007100ff0577ac */ /* 0x000e6e0008000800 */
[----:B------:R-:W0:Y:S02]  /*0040*/  LDC R5, c[0x0][0x360] ;  /* 0x0000d800ff057b82 */ /* 0x000e240000000800 */
[----:B0-----:R-:W-:-:S05]  /*0050*/  IMAD R5, R5, UR4, R0 ;  /* 0x0000000405057c24 */ /* 0x001fca000f8e0200 */
[----:B-1----:R-:W-:-:S13]  /*0060*/  ISETP.GE.U32.AND P0, PT, R5, UR5, PT ;  /* 0x0000000505007c0c */ /* 0x002fda000bf06070 */
[----:B------:R-:W-:Y:S05]  /*0070*/  @P0 EXIT ;  /* 0x000000000000094d */ /* 0x000fea0003800000 */
[----:B------:R-:W0:Y:S01]  /*0080*/  LDC.64 R2, c[0x0][0x380] ;  /* 0x0000e000ff027b82 */ /* 0x000e220000000a00 */
[----:B------:R-:W1:Y:S01]  /*0090*/  LDCU.64 UR4, c[0x0][0x358] ;  /* 0x00006b00ff0477ac */ /* 0x000e620008000a00 */
[----:B0-----:R-:W-:-:S05]  /*00a0*/  IMAD.WIDE R2, R5, 0x4, R2 ;  /* 0x0000000405027825 */ /* 0x001fca00078e0202 */
[----:B-1----:R-:W2:Y:S02]  /*00b0*/  LDG.E R0, desc[UR4][R2.64] ;  /* 0x0000000402007981 */ /* 0x002ea4000c1e1900 */
[----:B--2---:R-:W-:-:S05]  /*00c0*/  FMUL R5, R0, R0 ;  /* 0x0000000000057220 */ /* 0x004fca0000400000 */
[----:B------:R-:W-:Y:S01]  /*00d0*/  STG.E desc[UR4][R2.64], R5 ;  /* 0x0000000502007986 */ /* 0x000fe2000c101904 */
[----:B------:R-:W-:Y:S05]  /*00e0*/  EXIT ;  /* 0x000000000000794d */ /* 0x000fea0003800000 */
.L_x_0:
[----:B------:R-:W-:-:S00]  /*00f0*/  BRA `(.L_x_0) ;  /* 0xfffffffc00fc7947 */ /* 0x000fc0000383ffff */
[----:B------:R-:W-:-:S00]  /*0100*/  NOP ;  /* 0x0000000000007918 */ /* 0x000fc00000000000 */
[----:B------:R-:W-:-:S00]  /*0110*/  NOP ;  /* 0x0000000000007918 */ /* 0x000fc00000000000 */
[----:B------:R-:W-:-:S00]  /*0120*/  NOP ;  /* 0x0000000000007918 */ /* 0x000fc00000000000 */
[----:B------:R-:W-:-:S00]  /*0130*/  NOP ;  /* 0x0000000000007918 */ /* 0x000fc00000000000 */
[----:B------:R-:W-:-:S00]  /*0140*/  NOP ;  /* 0x0000000000007918 */ /* 0x000fc00000000000 */
[----:B------:R-:W-:-:S00]  /*0150*/  NOP ;  /* 0x0000000000007918 */ /* 0x000fc00000000000 */
[----:B------:R-:W-:-:S00]  /*0160*/  NOP ;  /* 0x0000000000007918 */ /* 0x000fc00000000000 */
[----:B------:R-:W-:-:S00]  /*0170*/  NOP ;  /* 0x0000000000007918 */ /* 0x000fc00000000000 */
.L_x_1:


//--------------------- .nv.shared.reserved.0     --------------------------
	.section	.nv.shared.reserved.0,"aw",@nobits
	.weak		__nv_reservedSMEM_offset_0_alias
	.size		__nv_reservedSMEM_offset_0_alias, 0, 64
	.other		__nv_reservedSMEM_offset_0_alias,@"STO_CUDA_RESERVED_SHARED STV_DEFAULT"
__nv_reservedSMEM_offset_0_alias:
	.zero		0
	.zero		64


//--------------------- .nv.constant0._Z19square_array_kernelPfj --------------------------
	.section	.nv.constant0._Z19square_array_kernelPfj,"a",@progbits
	.sectionflags	@""
	.align	4
.nv.constant0._Z19square_array_kernelPfj:
	.zero		908


//--------------------- SYMBOLS --------------------------

	.type		.nv.reservedSmem.offset0,@object
	.size		.nv.reservedSmem.offset0,0x4
